//
// Generated by NVIDIA NVVM Compiler
//
// Compiler Build ID: CL-36424714
// Cuda compilation tools, release 13.0, V13.0.88
// Based on NVVM 20.0.0
//

.version 9.0
.target sm_100
.address_size 64

	// .globl	_Z15broadcast_multiPfS_S_PiS0_S0_ii

.visible .entry _Z15broadcast_multiPfS_S_PiS0_S0_ii(
	.param .u64 .ptr .align 1 _Z15broadcast_multiPfS_S_PiS0_S0_ii_param_0,
	.param .u64 .ptr .align 1 _Z15broadcast_multiPfS_S_PiS0_S0_ii_param_1,
	.param .u64 .ptr .align 1 _Z15broadcast_multiPfS_S_PiS0_S0_ii_param_2,
	.param .u64 .ptr .align 1 _Z15broadcast_multiPfS_S_PiS0_S0_ii_param_3,
	.param .u64 .ptr .align 1 _Z15broadcast_multiPfS_S_PiS0_S0_ii_param_4,
	.param .u64 .ptr .align 1 _Z15broadcast_multiPfS_S_PiS0_S0_ii_param_5,
	.param .u32 _Z15broadcast_multiPfS_S_PiS0_S0_ii_param_6,
	.param .u32 _Z15broadcast_multiPfS_S_PiS0_S0_ii_param_7
)
{
	.reg .pred 	%p<3>;
	.reg .b32 	%r<11>;
	.reg .b32 	%f<4>;
	.reg .b64 	%rd<11>;

	ld.param.u64 	%rd4, [_Z15broadcast_multiPfS_S_PiS0_S0_ii_param_0];
	ld.param.u64 	%rd5, [_Z15broadcast_multiPfS_S_PiS0_S0_ii_param_1];
	ld.param.u64 	%rd6, [_Z15broadcast_multiPfS_S_PiS0_S0_ii_param_2];
	ld.param.u32 	%r6, [_Z15broadcast_multiPfS_S_PiS0_S0_ii_param_6];
	mov.u32 	%r7, %tid.x;
	mov.u32 	%r8, %ctaid.x;
	mov.u32 	%r1, %ntid.x;
	mad.lo.s32 	%r10, %r8, %r1, %r7;
	setp.ge.s32 	%p1, %r10, %r6;
	@%p1 bra 	$L__BB0_3;
	mov.u32 	%r9, %nctaid.x;
	mul.lo.s32 	%r3, %r1, %r9;
	cvta.to.global.u64 	%rd1, %rd4;
	cvta.to.global.u64 	%rd2, %rd5;
	cvta.to.global.u64 	%rd3, %rd6;
$L__BB0_2:
	mul.wide.s32 	%rd7, %r10, 4;
	add.s64 	%rd8, %rd1, %rd7;
	ld.global.f32 	%f1, [%rd8];
	add.s64 	%rd9, %rd2, %rd7;
	ld.global.f32 	%f2, [%rd9];
	add.f32 	%f3, %f1, %f2;
	add.s64 	%rd10, %rd3, %rd7;
	st.global.f32 	[%rd10], %f3;
	add.s32 	%r10, %r10, %r3;
	setp.lt.s32 	%p2, %r10, %r6;
	@%p2 bra 	$L__BB0_2;
$L__BB0_3:
	ret;

}


// ===== COMPILED SASS (sm_100) =====

	.target	sm_100

	.elftype	@"ET_EXEC"


//--------------------- .note.nv.tkinfo           --------------------------
	.section	.note.nv.tkinfo,"",@"SHT_NOTE"
	.sectionflags	@"SHF_NOTE_NV_TKINFO"
	.tkinfo
        /*0018*/ 	.word	0x00000002
        /*0030*/ 	.string	""
        /*0030*/ 	.string	"ptxas"
        /*0030*/ 	.string	"Cuda compilation tools, release 13.0, V13.0.88"
        /*0030*/ 	.string	"Build cuda_13.0.r13.0/compiler.36424714_0"
        /*0030*/ 	.string	"-arch sm_100 -m 64 "



//--------------------- .note.nv.cuinfo           --------------------------
	.section	.note.nv.cuinfo,"",@"SHT_NOTE"
	.sectionflags	@"SHF_NOTE_NV_CUINFO"
        /*0018*/ 	.short	0x0002
        /*001a*/ 	.short	0x0064
        /*001c*/ 	.short	0x0082
	.zero		2


//--------------------- .nv.info                  --------------------------
	.section	.nv.info,"",@"SHT_CUDA_INFO"
	.align	4


	//----- nvinfo : EIATTR_REGCOUNT
	.align		4
        /*0000*/ 	.byte	0x04, 0x2f
        /*0002*/ 	.short	(.L_1 - .L_0)
	.align		4
.L_0:
        /*0004*/ 	.word	index@(_Z15broadcast_multiPfS_S_PiS0_S0_ii)
        /*0008*/ 	.word	0x00000014


	//----- nvinfo : EIATTR_FRAME_SIZE
	.align		4
.L_1:
        /*000c*/ 	.byte	0x04, 0x11
        /*000e*/ 	.short	(.L_3 - .L_2)
	.align		4
.L_2:
        /*0010*/ 	.word	index@(_Z15broadcast_multiPfS_S_PiS0_S0_ii)
        /*0014*/ 	.word	0x00000000


	//----- nvinfo : EIATTR_MIN_STACK_SIZE
	.align		4
.L_3:
        /*0018*/ 	.byte	0x04, 0x12
        /*001a*/ 	.short	(.L_5 - .L_4)
	.align		4
.L_4:
        /*001c*/ 	.word	index@(_Z15broadcast_multiPfS_S_PiS0_S0_ii)
        /*0020*/ 	.word	0x00000000
.L_5:


//--------------------- .nv.compat                --------------------------
	.section	.nv.compat,"",@"SHT_CUDA_COMPAT_INFO"
	.align	4
        /*0000*/ 	.byte	0x02, 0x09, 0x00, 0x00, 0x02, 0x02, 0x01, 0x00, 0x02, 0x05, 0x05, 0x00, 0x03, 0x07, 0x01, 0x01
        /*0010*/ 	.byte	0x02, 0x03, 0x00, 0x00, 0x02, 0x06, 0x01, 0x00, 0x04, 0x0b, 0x08, 0x00, 0x09, 0x00, 0x00, 0x00
        /*0020*/ 	.byte	0x00, 0x00, 0x00, 0x00


//--------------------- .nv.info._Z15broadcast_multiPfS_S_PiS0_S0_ii --------------------------
	.section	.nv.info._Z15broadcast_multiPfS_S_PiS0_S0_ii,"",@"SHT_CUDA_INFO"
	.sectionflags	@""
	.align	4


	//----- nvinfo : EIATTR_CUDA_API_VERSION
	.align		4
        /*0000*/ 	.byte	0x04, 0x37
        /*0002*/ 	.short	(.L_7 - .L_6)
.L_6:
        /*0004*/ 	.word	0x00000082


	//----- nvinfo : EIATTR_KPARAM_INFO
	.align		4
.L_7:
        /*0008*/ 	.byte	0x04, 0x17
        /*000a*/ 	.short	(.L_9 - .L_8)
.L_8:
        /*000c*/ 	.word	0x00000000
        /*0010*/ 	.short	0x0007
        /*0012*/ 	.short	0x0034
        /*0014*/ 	.byte	0x00, 0xf0, 0x11, 0x00


	//----- nvinfo : EIATTR_KPARAM_INFO
	.align		4
.L_9:
        /*0018*/ 	.byte	0x04, 0x17
        /*001a*/ 	.short	(.L_11 - .L_10)
.L_10:
        /*001c*/ 	.word	0x00000000
        /*0020*/ 	.short	0x0006
        /*0022*/ 	.short	0x0030
        /*0024*/ 	.byte	0x00, 0xf0, 0x11, 0x00


	//----- nvinfo : EIATTR_KPARAM_INFO
	.align		4
.L_11:
        /*0028*/ 	.byte	0x04, 0x17
        /*002a*/ 	.short	(.L_13 - .L_12)
.L_12:
        /*002c*/ 	.word	0x00000000
        /*0030*/ 	.short	0x0005
        /*0032*/ 	.short	0x0028
        /*0034*/ 	.byte	0x00, 0xf5, 0x21, 0x00


	//----- nvinfo : EIATTR_KPARAM_INFO
	.align		4
.L_13:
        /*0038*/ 	.byte	0x04, 0x17
        /*003a*/ 	.short	(.L_15 - .L_14)
.L_14:
        /*003c*/ 	.word	0x00000000
        /*0040*/ 	.short	0x0004
        /*0042*/ 	.short	0x0020
        /*0044*/ 	.byte	0x00, 0xf5, 0x21, 0x00


	//----- nvinfo : EIATTR_KPARAM_INFO
	.align		4
.L_15:
        /*0048*/ 	.byte	0x04, 0x17
        /*004a*/ 	.short	(.L_17 - .L_16)
.L_16:
        /*004c*/ 	.word	0x00000000
        /*0050*/ 	.short	0x0003
        /*0052*/ 	.short	0x0018
        /*0054*/ 	.byte	0x00, 0xf5, 0x21, 0x00


	//----- nvinfo : EIATTR_KPARAM_INFO
	.align		4
.L_17:
        /*0058*/ 	.byte	0x04, 0x17
        /*005a*/ 	.short	(.L_19 - .L_18)
.L_18:
        /*005c*/ 	.word	0x00000000
        /*0060*/ 	.short	0x0002
        /*0062*/ 	.short	0x0010
        /*0064*/ 	.byte	0x00, 0xf5, 0x21, 0x00


	//----- nvinfo : EIATTR_KPARAM_INFO
	.align		4
.L_19:
        /*0068*/ 	.byte	0x04, 0x17
        /*006a*/ 	.short	(.L_21 - .L_20)
.L_20:
        /*006c*/ 	.word	0x00000000
        /*0070*/ 	.short	0x0001
        /*0072*/ 	.short	0x0008
        /*0074*/ 	.byte	0x00, 0xf5, 0x21, 0x00


	//----- nvinfo : EIATTR_KPARAM_INFO
	.align		4
.L_21:
        /*0078*/ 	.byte	0x04, 0x17
        /*007a*/ 	.short	(.L_23 - .L_22)
.L_22:
        /*007c*/ 	.word	0x00000000
        /*0080*/ 	.short	0x0000
        /*0082*/ 	.short	0x0000
        /*0084*/ 	.byte	0x00, 0xf5, 0x21, 0x00


	//----- nvinfo : EIATTR_SPARSE_MMA_MASK
	.align		4
.L_23:
        /*0088*/ 	.byte	0x03, 0x50
        /*008a*/ 	.short	0x0000


	//----- nvinfo : EIATTR_MAXREG_COUNT
	.align		4
        /*008c*/ 	.byte	0x03, 0x1b
        /*008e*/ 	.short	0x00ff


	//----- nvinfo : EIATTR_MERCURY_ISA_VERSION
	.align		4
        /*0090*/ 	.byte	0x03, 0x5f
        /*0092*/ 	.short	0x0101


	//----- nvinfo : EIATTR_VRC_CTA_INIT_COUNT
	.align		4
        /*0094*/ 	.byte	0x02, 0x4a
	.zero		1
	.zero		1


	//----- nvinfo : EIATTR_EXIT_INSTR_OFFSETS
	.align		4
        /*0098*/ 	.byte	0x04, 0x1c
        /*009a*/ 	.short	(.L_25 - .L_24)


	//   ....[0]....
.L_24:
        /*009c*/ 	.word	0x00000070


	//   ....[1]....
        /*00a0*/ 	.word	0x00000180


	//----- nvinfo : EIATTR_CRS_STACK_SIZE
	.align		4
.L_25:
        /*00a4*/ 	.byte	0x04, 0x1e
        /*00a6*/ 	.short	(.L_27 - .L_26)
.L_26:
        /*00a8*/ 	.word	0x00000000


	//----- nvinfo : EIATTR_CBANK_PARAM_SIZE
	.align		4
.L_27:
        /*00ac*/ 	.byte	0x03, 0x19
        /*00ae*/ 	.short	0x0038


	//----- nvinfo : EIATTR_PARAM_CBANK
	.align		4
        /*00b0*/ 	.byte	0x04, 0x0a
        /*00b2*/ 	.short	(.L_29 - .L_28)
	.align		4
.L_28:
        /*00b4*/ 	.word	index@(.nv.constant0._Z15broadcast_multiPfS_S_PiS0_S0_ii)
        /*00b8*/ 	.short	0x0380
        /*00ba*/ 	.short	0x0038


	//----- nvinfo : EIATTR_SW_WAR
	.align		4
.L_29:
        /*00bc*/ 	.byte	0x04, 0x36
        /*00be*/ 	.short	(.L_31 - .L_30)
.L_30:
        /*00c0*/ 	.word	0x00000008
.L_31:


//--------------------- .nv.callgraph             --------------------------
	.section	.nv.callgraph,"",@"SHT_CUDA_CALLGRAPH"
	.align	4
	.sectionentsize	8
	.align		4
        /*0000*/ 	.word	0x00000000
	.align		4
        /*0004*/ 	.word	0xffffffff
	.align		4
        /*0008*/ 	.word	0x00000000
	.align		4
        /*000c*/ 	.word	0xfffffffe
	.align		4
        /*0010*/ 	.word	0x00000000
	.align		4
        /*0014*/ 	.word	0xfffffffd
	.align		4
        /*0018*/ 	.word	0x00000000
	.align		4
        /*001c*/ 	.word	0xfffffffc


//--------------------- .text._Z15broadcast_multiPfS_S_PiS0_S0_ii --------------------------
	.section	.text._Z15broadcast_multiPfS_S_PiS0_S0_ii,"ax",@progbits
	.align	128
        .global         _Z15broadcast_multiPfS_S_PiS0_S0_ii
        .type           _Z15broadcast_multiPfS_S_PiS0_S0_ii,@function
        .size           _Z15broadcast_multiPfS_S_PiS0_S0_ii,(.L_x_2 - _Z15broadcast_multiPfS_S_PiS0_S0_ii)
        .other          _Z15broadcast_multiPfS_S_PiS0_S0_ii,@"STO_CUDA_ENTRY STV_DEFAULT"
_Z15broadcast_multiPfS_S_PiS0_S0_ii:
.text._Z15broadcast_multiPfS_S_PiS0_S0_ii:
[----:B------:R-:W-:Y:S01]  /*0000*/  LDC R1, c[0x0][0x37c] ;  /* 0x0000df00ff017b82 */ /* 0x000fe20000000800 */
[----:B------:R-:W0:Y:S07]  /*0010*/  S2R R0, SR_TID.X ;  /* 0x0000000000007919 */ /* 0x000e2e0000002100 */
[----:B------:R-:W0:Y:S01]  /*0020*/  S2UR UR4, SR_CTAID.X ;  /* 0x00000000000479c3 */ /* 0x000e220000002500 */
[----:B------:R-:W1:Y:S07]  /*0030*/  LDCU UR5, c[0x0][0x3b0] ;  /* 0x00007600ff0577ac */ /* 0x000e6e0008000800 */
[----:B------:R-:W0:Y:S02]  /*0040*/  LDC R15, c[0x0][0x360] ;  /* 0x0000d800ff0f7b82 */ /* 0x000e240000000800 */
[----:B0-----:R-:W-:-:S05]  /*0050*/  IMAD R0, R15, UR4, R0 ;  /* 0x000000040f007c24 */ /* 0x001fca000f8e0200 */
[----:B-1----:R-:W-:-:S13]  /*0060*/  ISETP.GE.AND P0, PT, R0, UR5, PT ;  /* 0x0000000500007c0c */ /* 0x002fda000bf06270 */
[----:B------:R-:W-:Y:S05]  /*0070*/  @P0 EXIT ;  /* 0x000000000000094d */ /* 0x000fea0003800000 */
[----:B------:R-:W0:Y:S01]  /*0080*/  LDC.64 R12, c[0x0][0x390] ;  /* 0x0000e400ff0c7b82 */ /* 0x000e220000000a00 */
[----:B------:R-:W1:Y:S01]  /*0090*/  LDCU UR4, c[0x0][0x370] ;  /* 0x00006e00ff0477ac */ /* 0x000e620008000800 */
[----:B------:R-:W2:Y:S06]  /*00a0*/  LDCU.64 UR6, c[0x0][0x358] ;  /* 0x00006b00ff0677ac */ /* 0x000eac0008000a00 */
[----:B------:R-:W3:Y:S08]  /*00b0*/  LDC.64 R8, c[0x0][0x380] ;  /* 0x0000e000ff087b82 */ /* 0x000ef00000000a00 */
[----:B------:R-:W4:Y:S01]  /*00c0*/  LDC.64 R10, c[0x0][0x388] ;  /* 0x0000e200ff0a7b82 */ /* 0x000f220000000a00 */
[----:B-1----:R-:W-:-:S07]  /*00d0*/  IMAD R15, R15, UR4, RZ ;  /* 0x000000040f0f7c24 */ /* 0x002fce000f8e02ff */
.L_x_0:
[----:B---3--:R-:W-:-:S04]  /*00e0*/  IMAD.WIDE R2, R0, 0x4, R8 ;  /* 0x0000000400027825 */ /* 0x008fc800078e0208 */
[C---:B----4-:R-:W-:Y:S02]  /*00f0*/  IMAD.WIDE R4, R0.reuse, 0x4, R10 ;  /* 0x0000000400047825 */ /* 0x050fe400078e020a */
[----:B--2---:R-:W2:Y:S04]  /*0100*/  LDG.E R2, desc[UR6][R2.64] ;  /* 0x0000000602027981 */ /* 0x004ea8000c1e1900 */
[----:B------:R-:W2:Y:S01]  /*0110*/  LDG.E R5, desc[UR6][R4.64] ;  /* 0x0000000604057981 */ /* 0x000ea2000c1e1900 */
[----:B01----:R-:W-:Y:S01]  /*0120*/  IMAD.WIDE R6, R0, 0x4, R12 ;  /* 0x0000000400067825 */ /* 0x003fe200078e020c */
[----:B------:R-:W-:-:S04]  /*0130*/  IADD3 R0, PT, PT, R15, R0, RZ ;  /* 0x000000000f007210 */ /* 0x000fc80007ffe0ff */
[----:B------:R-:W-:Y:S01]  /*0140*/  ISETP.GE.AND P0, PT, R0, UR5, PT ;  /* 0x0000000500007c0c */ /* 0x000fe2000bf06270 */
[----:B--2---:R-:W-:-:S05]  /*0150*/  FADD R17, R2, R5 ;  /* 0x0000000502117221 */ /* 0x004fca0000000000 */
[----:B------:R1:W-:Y:S07]  /*0160*/  STG.E desc[UR6][R6.64], R17 ;  /* 0x0000001106007986 */ /* 0x0003ee000c101906 */
[----:B------:R-:W-:Y:S05]  /*0170*/  @!P0 BRA `(.L_x_0) ;  /* 0xfffffffc00d88947 */ /* 0x000fea000383ffff */
[----:B------:R-:W-:Y:S05]  /*0180*/  EXIT ;  /* 0x000000000000794d */ /* 0x000fea0003800000 */
.L_x_1:
[----:B------:R-:W-:-:S00]  /*0190*/  BRA `(.L_x_1) ;  /* 0xfffffffc00fc7947 */ /* 0x000fc0000383ffff */
[----:B------:R-:W-:-:S00]  /*01a0*/  NOP ;  /* 0x0000000000007918 */ /* 0x000fc00000000000 */
        /* <DEDUP_REMOVED lines=13> */
.L_x_2:


//--------------------- .nv.shared.reserved.0     --------------------------
	.section	.nv.shared.reserved.0,"aw",@nobits
	.weak		__nv_reservedSMEM_offset_0_alias
	.size		__nv_reservedSMEM_offset_0_alias, 0, 64
	.other		__nv_reservedSMEM_offset_0_alias,@"STO_CUDA_RESERVED_SHARED STV_DEFAULT"
__nv_reservedSMEM_offset_0_alias:
	.zero		0
	.zero		64


//--------------------- .nv.constant0._Z15broadcast_multiPfS_S_PiS0_S0_ii --------------------------
	.section	.nv.constant0._Z15broadcast_multiPfS_S_PiS0_S0_ii,"a",@progbits
	.sectionflags	@""
	.align	4
.nv.constant0._Z15broadcast_multiPfS_S_PiS0_S0_ii:
	.zero		952


//--------------------- SYMBOLS --------------------------

	.type		.nv.reservedSmem.offset0,@object
	.size		.nv.reservedSmem.offset0,0x4
